//
// Generated by NVIDIA NVVM Compiler
//
// Compiler Build ID: CL-36424714
// Cuda compilation tools, release 13.0, V13.0.88
// Based on NVVM 20.0.0
//

.version 9.0
.target sm_100
.address_size 64

	// .globl	_Z18unique_gid_calc_3dPi
.extern .func  (.param .b32 func_retval0) vprintf
(
	.param .b64 vprintf_param_0,
	.param .b64 vprintf_param_1
)
;
.global .align 1 .b8 $str[64] = {98, 108, 111, 99, 107, 73, 100, 120, 46, 120, 58, 32, 37, 100, 44, 32, 98, 108, 111, 99, 107, 73, 100, 120, 46, 121, 58, 32, 37, 100, 44, 32, 98, 108, 111, 99, 107, 73, 100, 120, 46, 122, 44, 32, 103, 105, 100, 58, 32, 37, 100, 44, 32, 118, 97, 108, 117, 101, 58, 32, 37, 100, 10};

.visible .entry _Z18unique_gid_calc_3dPi(
	.param .u64 .ptr .align 1 _Z18unique_gid_calc_3dPi_param_0
)
{
	.local .align 8 .b8 	__local_depot0[24];
	.reg .b64 	%SP;
	.reg .b64 	%SPL;
	.reg .b32 	%r<20>;
	.reg .b64 	%rd<9>;

	mov.u64 	%SPL, __local_depot0;
	cvta.local.u64 	%SP, %SPL;
	ld.param.u64 	%rd1, [_Z18unique_gid_calc_3dPi_param_0];
	cvta.to.global.u64 	%rd2, %rd1;
	add.u64 	%rd3, %SP, 0;
	add.u64 	%rd4, %SPL, 0;
	mov.u32 	%r1, %ctaid.x;
	mov.u32 	%r2, %ctaid.y;
	mov.u32 	%r3, %nctaid.x;
	mov.u32 	%r4, %ctaid.z;
	mov.u32 	%r5, %nctaid.y;
	mad.lo.s32 	%r6, %r5, %r4, %r2;
	mad.lo.s32 	%r7, %r6, %r3, %r1;
	mov.u32 	%r8, %ntid.x;
	mov.u32 	%r9, %ntid.y;
	mov.u32 	%r10, %ntid.z;
	mov.u32 	%r11, %tid.y;
	mov.u32 	%r12, %tid.z;
	mov.u32 	%r13, %tid.x;
	mad.lo.s32 	%r14, %r7, %r10, %r12;
	mad.lo.s32 	%r15, %r14, %r9, %r11;
	mad.lo.s32 	%r16, %r15, %r8, %r13;
	mul.wide.s32 	%rd5, %r16, 4;
	add.s64 	%rd6, %rd2, %rd5;
	ld.global.u32 	%r17, [%rd6];
	st.local.v2.u32 	[%rd4], {%r1, %r2};
	st.local.v2.u32 	[%rd4+8], {%r4, %r16};
	st.local.u32 	[%rd4+16], %r17;
	mov.u64 	%rd7, $str;
	cvta.global.u64 	%rd8, %rd7;
	{ // callseq 0, 0
	.param .b64 param0;
	st.param.b64 	[param0], %rd8;
	.param .b64 param1;
	st.param.b64 	[param1], %rd3;
	.param .b32 retval0;
	call.uni (retval0), 
	vprintf, 
	(
	param0, 
	param1
	);
	ld.param.b32 	%r18, [retval0];
	} // callseq 0
	ret;

}


// ===== COMPILED SASS (sm_100) =====

	.target	sm_100

	.elftype	@"ET_EXEC"


//--------------------- .note.nv.tkinfo           --------------------------
	.section	.note.nv.tkinfo,"",@"SHT_NOTE"
	.sectionflags	@"SHF_NOTE_NV_TKINFO"
	.tkinfo
        /*0018*/ 	.word	0x00000002
        /*0030*/ 	.string	""
        /*0030*/ 	.string	"ptxas"
        /*0030*/ 	.string	"Cuda compilation tools, release 13.0, V13.0.88"
        /*0030*/ 	.string	"Build cuda_13.0.r13.0/compiler.36424714_0"
        /*0030*/ 	.string	"-arch sm_100 -m 64 "



//--------------------- .note.nv.cuinfo           --------------------------
	.section	.note.nv.cuinfo,"",@"SHT_NOTE"
	.sectionflags	@"SHF_NOTE_NV_CUINFO"
        /*0018*/ 	.short	0x0002
        /*001a*/ 	.short	0x0064
        /*001c*/ 	.short	0x0082
	.zero		2


//--------------------- .nv.info                  --------------------------
	.section	.nv.info,"",@"SHT_CUDA_INFO"
	.align	4


	//----- nvinfo : EIATTR_REGCOUNT
	.align		4
        /*0000*/ 	.byte	0x04, 0x2f
        /*0002*/ 	.short	(.L_2 - .L_1)
	.align		4
.L_1:
        /*0004*/ 	.word	index@(_Z18unique_gid_calc_3dPi)
        /*0008*/ 	.word	0x00000018


	//----- nvinfo : EIATTR_FRAME_SIZE
	.align		4
.L_2:
        /*000c*/ 	.byte	0x04, 0x11
        /*000e*/ 	.short	(.L_4 - .L_3)
	.align		4
.L_3:
        /*0010*/ 	.word	index@(_Z18unique_gid_calc_3dPi)
        /*0014*/ 	.word	0x00000018


	//----- nvinfo : EIATTR_MIN_STACK_SIZE
	.align		4
.L_4:
        /*0018*/ 	.byte	0x04, 0x12
        /*001a*/ 	.short	(.L_6 - .L_5)
	.align		4
.L_5:
        /*001c*/ 	.word	index@(_Z18unique_gid_calc_3dPi)
        /*0020*/ 	.word	0x00000018
.L_6:


//--------------------- .nv.compat                --------------------------
	.section	.nv.compat,"",@"SHT_CUDA_COMPAT_INFO"
	.align	4
        /*0000*/ 	.byte	0x02, 0x09, 0x00, 0x00, 0x02, 0x02, 0x01, 0x00, 0x02, 0x05, 0x05, 0x00, 0x03, 0x07, 0x01, 0x01
        /*0010*/ 	.byte	0x02, 0x03, 0x00, 0x00, 0x02, 0x06, 0x01, 0x00, 0x04, 0x0b, 0x08, 0x00, 0x09, 0x00, 0x00, 0x00
        /*0020*/ 	.byte	0x00, 0x00, 0x00, 0x00


//--------------------- .nv.info._Z18unique_gid_calc_3dPi --------------------------
	.section	.nv.info._Z18unique_gid_calc_3dPi,"",@"SHT_CUDA_INFO"
	.sectionflags	@""
	.align	4


	//----- nvinfo : EIATTR_CUDA_API_VERSION
	.align		4
        /*0000*/ 	.byte	0x04, 0x37
        /*0002*/ 	.short	(.L_8 - .L_7)
.L_7:
        /*0004*/ 	.word	0x00000082


	//----- nvinfo : EIATTR_KPARAM_INFO
	.align		4
.L_8:
        /*0008*/ 	.byte	0x04, 0x17
        /*000a*/ 	.short	(.L_10 - .L_9)
.L_9:
        /*000c*/ 	.word	0x00000000
        /*0010*/ 	.short	0x0000
        /*0012*/ 	.short	0x0000
        /*0014*/ 	.byte	0x00, 0xf5, 0x21, 0x00


	//----- nvinfo : EIATTR_SPARSE_MMA_MASK
	.align		4
.L_10:
        /*0018*/ 	.byte	0x03, 0x50
        /*001a*/ 	.short	0x0000


	//----- nvinfo : EIATTR_MAXREG_COUNT
	.align		4
        /*001c*/ 	.byte	0x03, 0x1b
        /*001e*/ 	.short	0x00ff


	//----- nvinfo : EIATTR_EXTERNS
	.align		4
        /*0020*/ 	.byte	0x04, 0x0f
        /*0022*/ 	.short	(.L_12 - .L_11)


	//   ....[0]....
	.align		4
.L_11:
        /*0024*/ 	.word	index@(vprintf)


	//----- nvinfo : EIATTR_MERCURY_ISA_VERSION
	.align		4
.L_12:
        /*0028*/ 	.byte	0x03, 0x5f
        /*002a*/ 	.short	0x0101


	//----- nvinfo : EIATTR_VRC_CTA_INIT_COUNT
	.align		4
        /*002c*/ 	.byte	0x02, 0x4a
	.zero		1
	.zero		1


	//----- nvinfo : EIATTR_SYSCALL_OFFSETS
	.align		4
        /*0030*/ 	.byte	0x04, 0x46
        /*0032*/ 	.short	(.L_14 - .L_13)


	//   ....[0]....
.L_13:
        /*0034*/ 	.word	0x00000230


	//----- nvinfo : EIATTR_EXIT_INSTR_OFFSETS
	.align		4
.L_14:
        /*0038*/ 	.byte	0x04, 0x1c
        /*003a*/ 	.short	(.L_16 - .L_15)


	//   ....[0]....
.L_15:
        /*003c*/ 	.word	0x00000240


	//----- nvinfo : EIATTR_CBANK_PARAM_SIZE
	.align		4
.L_16:
        /*0040*/ 	.byte	0x03, 0x19
        /*0042*/ 	.short	0x0008


	//----- nvinfo : EIATTR_PARAM_CBANK
	.align		4
        /*0044*/ 	.byte	0x04, 0x0a
        /*0046*/ 	.short	(.L_18 - .L_17)
	.align		4
.L_17:
        /*0048*/ 	.word	index@(.nv.constant0._Z18unique_gid_calc_3dPi)
        /*004c*/ 	.short	0x0380
        /*004e*/ 	.short	0x0008


	//----- nvinfo : EIATTR_SW_WAR
	.align		4
.L_18:
        /*0050*/ 	.byte	0x04, 0x36
        /*0052*/ 	.short	(.L_20 - .L_19)
.L_19:
        /*0054*/ 	.word	0x00000008
.L_20:


//--------------------- .nv.callgraph             --------------------------
	.section	.nv.callgraph,"",@"SHT_CUDA_CALLGRAPH"
	.align	4
	.sectionentsize	8
	.align		4
        /*0000*/ 	.word	0x00000000
	.align		4
        /*0004*/ 	.word	0xffffffff
	.align		4
        /*0008*/ 	.word	index@(_Z18unique_gid_calc_3dPi)
	.align		4
        /*000c*/ 	.word	index@(vprintf)
	.align		4
        /*0010*/ 	.word	0x00000000
	.align		4
        /*0014*/ 	.word	0xfffffffe
	.align		4
        /*0018*/ 	.word	0x00000000
	.align		4
        /*001c*/ 	.word	0xfffffffd
	.align		4
        /*0020*/ 	.word	0x00000000
	.align		4
        /*0024*/ 	.word	0xfffffffc


//--------------------- .nv.constant4             --------------------------
	.section	.nv.constant4,"a",@progbits
	.align	8
	.align		8
.nv.constant4:
        /*0000*/ 	.dword	vprintf
	.align		8
        /*0008*/ 	.dword	$str


//--------------------- .text._Z18unique_gid_calc_3dPi --------------------------
	.section	.text._Z18unique_gid_calc_3dPi,"ax",@progbits
	.align	128
        .global         _Z18unique_gid_calc_3dPi
        .type           _Z18unique_gid_calc_3dPi,@function
        .size           _Z18unique_gid_calc_3dPi,(.L_x_2 - _Z18unique_gid_calc_3dPi)
        .other          _Z18unique_gid_calc_3dPi,@"STO_CUDA_ENTRY STV_DEFAULT"
_Z18unique_gid_calc_3dPi:
.text._Z18unique_gid_calc_3dPi:
[----:B------:R-:W0:Y:S01]  /*0000*/  LDC R1, c[0x0][0x37c] ;  /* 0x0000df00ff017b82 */ /* 0x000e220000000800 */
[----:B------:R-:W1:Y:S01]  /*0010*/  S2R R11, SR_CTAID.Y ;  /* 0x00000000000b7919 */ /* 0x000e620000002600 */
[----:B------:R-:W2:Y:S06]  /*0020*/  LDCU UR6, c[0x0][0x2fc] ;  /* 0x00005f80ff0677ac */ /* 0x000eac0008000800 */
[----:B------:R-:W3:Y:S01]  /*0030*/  LDC.64 R2, c[0x0][0x380] ;  /* 0x0000e000ff027b82 */ /* 0x000ee20000000a00 */
[----:B0-----:R-:W-:Y:S01]  /*0040*/  IADD3 R1, PT, PT, R1, -0x18, RZ ;  /* 0xffffffe801017810 */ /* 0x001fe20007ffe0ff */
[----:B------:R-:W1:Y:S01]  /*0050*/  S2R R12, SR_CTAID.Z ;  /* 0x00000000000c7919 */ /* 0x000e620000002700 */
[----:B------:R-:W0:Y:S01]  /*0060*/  LDCU UR4, c[0x0][0x370] ;  /* 0x00006e00ff0477ac */ /* 0x000e220008000800 */
[----:B------:R-:W0:Y:S01]  /*0070*/  S2R R10, SR_CTAID.X ;  /* 0x00000000000a7919 */ /* 0x000e220000002500 */
[----:B------:R-:W1:Y:S01]  /*0080*/  LDCU UR5, c[0x0][0x374] ;  /* 0x00006e80ff0577ac */ /* 0x000e620008000800 */
[----:B------:R-:W4:Y:S01]  /*0090*/  S2R R4, SR_TID.Z ;  /* 0x0000000000047919 */ /* 0x000f220000002300 */
[----:B------:R-:W5:Y:S01]  /*00a0*/  LDCU UR7, c[0x0][0x360] ;  /* 0x00006c00ff0777ac */ /* 0x000f620008000800 */
[----:B------:R-:W2:Y:S01]  /*00b0*/  S2R R0, SR_TID.Y ;  /* 0x0000000000007919 */ /* 0x000ea20000002200 */
[----:B------:R-:W2:Y:S01]  /*00c0*/  LDCU UR8, c[0x0][0x364] ;  /* 0x00006c80ff0877ac */ /* 0x000ea20008000800 */
[----:B------:R-:W5:Y:S01]  /*00d0*/  S2R R6, SR_TID.X ;  /* 0x0000000000067919 */ /* 0x000f620000002100 */
[----:B------:R-:W4:Y:S01]  /*00e0*/  LDCU UR9, c[0x0][0x368] ;  /* 0x00006d00ff0977ac */ /* 0x000f220008000800 */
[----:B-1----:R-:W-:-:S04]  /*00f0*/  IMAD R5, R12, UR5, R11 ;  /* 0x000000050c057c24 */ /* 0x002fc8000f8e020b */
[----:B0-----:R-:W-:Y:S01]  /*0100*/  IMAD R5, R5, UR4, R10 ;  /* 0x0000000405057c24 */ /* 0x001fe2000f8e020a */
[----:B------:R-:W0:Y:S03]  /*0110*/  LDCU.64 UR4, c[0x0][0x358] ;  /* 0x00006b00ff0477ac */ /* 0x000e260008000a00 */
[----:B----4-:R-:W-:-:S04]  /*0120*/  IMAD R5, R5, UR9, R4 ;  /* 0x0000000905057c24 */ /* 0x010fc8000f8e0204 */
[----:B--2---:R-:W-:Y:S01]  /*0130*/  IMAD R5, R5, UR8, R0 ;  /* 0x0000000805057c24 */ /* 0x004fe2000f8e0200 */
[----:B------:R1:W-:Y:S01]  /*0140*/  STL.64 [R1], R10 ;  /* 0x0000000a01007387 */ /* 0x0003e20000100a00 */
[----:B------:R-:W2:Y:S02]  /*0150*/  LDCU.64 UR8, c[0x4][0x8] ;  /* 0x01000100ff0877ac */ /* 0x000ea40008000a00 */
[----:B-----5:R-:W-:-:S04]  /*0160*/  IMAD R13, R5, UR7, R6 ;  /* 0x00000007050d7c24 */ /* 0x020fc8000f8e0206 */
[----:B---3--:R-:W-:-:S06]  /*0170*/  IMAD.WIDE R2, R13, 0x4, R2 ;  /* 0x000000040d027825 */ /* 0x008fcc00078e0202 */
[----:B0-----:R-:W3:Y:S01]  /*0180*/  LDG.E R2, desc[UR4][R2.64] ;  /* 0x0000000402027981 */ /* 0x001ee2000c1e1900 */
[----:B------:R-:W-:Y:S01]  /*0190*/  MOV R0, 0x0 ;  /* 0x0000000000007802 */ /* 0x000fe20000000f00 */
[----:B------:R-:W0:Y:S02]  /*01a0*/  LDCU UR4, c[0x0][0x2f8] ;  /* 0x00005f00ff0477ac */ /* 0x000e240008000800 */
[----:B------:R1:W-:Y:S01]  /*01b0*/  STL.64 [R1+0x8], R12 ;  /* 0x0000080c01007387 */ /* 0x0003e20000100a00 */
[----:B------:R1:W4:Y:S01]  /*01c0*/  LDC.64 R8, c[0x4][R0] ;  /* 0x0100000000087b82 */ /* 0x0003220000000a00 */
[----:B--2---:R-:W-:Y:S02]  /*01d0*/  MOV R4, UR8 ;  /* 0x0000000800047c02 */ /* 0x004fe40008000f00 */
[----:B------:R-:W-:Y:S02]  /*01e0*/  MOV R5, UR9 ;  /* 0x0000000900057c02 */ /* 0x000fe40008000f00 */
[----:B0-----:R-:W-:-:S04]  /*01f0*/  IADD3 R6, P0, PT, R1, UR4, RZ ;  /* 0x0000000401067c10 */ /* 0x001fc8000ff1e0ff */
[----:B------:R-:W-:Y:S01]  /*0200*/  IADD3.X R7, PT, PT, RZ, UR6, RZ, P0, !PT ;  /* 0x00000006ff077c10 */ /* 0x000fe200087fe4ff */
[----:B---34-:R1:W-:Y:S08]  /*0210*/  STL [R1+0x10], R2 ;  /* 0x0000100201007387 */ /* 0x0183f00000100800 */
[----:B------:R-:W-:-:S07]  /*0220*/  LEPC R20, `(.L_x_0) ;  /* 0x000000001014794e */ /* 0x000fce0000000000 */
[----:B-1----:R-:W-:Y:S05]  /*0230*/  CALL.ABS.NOINC R8 ;  /* 0x0000000008007343 */ /* 0x002fea0003c00000 */
.L_x_0:
[----:B------:R-:W-:Y:S05]  /*0240*/  EXIT ;  /* 0x000000000000794d */ /* 0x000fea0003800000 */
.L_x_1:
[----:B------:R-:W-:-:S00]  /*0250*/  BRA `(.L_x_1) ;  /* 0xfffffffc00fc7947 */ /* 0x000fc0000383ffff */
[----:B------:R-:W-:-:S00]  /*0260*/  NOP ;  /* 0x0000000000007918 */ /* 0x000fc00000000000 */
        /* <DEDUP_REMOVED lines=9> */
.L_x_2:


//--------------------- .nv.global.init           --------------------------
	.section	.nv.global.init,"aw",@progbits
.nv.global.init:
	.type		$str,@object
	.size		$str,(.L_0 - $str)
$str:
        /*0000*/ 	.byte	0x62, 0x6c, 0x6f, 0x63, 0x6b, 0x49, 0x64, 0x78, 0x2e, 0x78, 0x3a, 0x20, 0x25, 0x64, 0x2c, 0x20
        /*0010*/ 	.byte	0x62, 0x6c, 0x6f, 0x63, 0x6b, 0x49, 0x64, 0x78, 0x2e, 0x79, 0x3a, 0x20, 0x25, 0x64, 0x2c, 0x20
        /*0020*/ 	.byte	0x62, 0x6c, 0x6f, 0x63, 0x6b, 0x49, 0x64, 0x78, 0x2e, 0x7a, 0x2c, 0x20, 0x67, 0x69, 0x64, 0x3a
        /*0030*/ 	.byte	0x20, 0x25, 0x64, 0x2c, 0x20, 0x76, 0x61, 0x6c, 0x75, 0x65, 0x3a, 0x20, 0x25, 0x64, 0x0a, 0x00
.L_0:


//--------------------- .nv.shared.reserved.0     --------------------------
	.section	.nv.shared.reserved.0,"aw",@nobits
	.weak		__nv_reservedSMEM_offset_0_alias
	.size		__nv_reservedSMEM_offset_0_alias, 0, 64
	.other		__nv_reservedSMEM_offset_0_alias,@"STO_CUDA_RESERVED_SHARED STV_DEFAULT"
__nv_reservedSMEM_offset_0_alias:
	.zero		0
	.zero		64


//--------------------- .nv.constant0._Z18unique_gid_calc_3dPi --------------------------
	.section	.nv.constant0._Z18unique_gid_calc_3dPi,"a",@progbits
	.sectionflags	@""
	.align	4
.nv.constant0._Z18unique_gid_calc_3dPi:
	.zero		904


//--------------------- SYMBOLS --------------------------

	.type		.nv.reservedSmem.offset0,@object
	.size		.nv.reservedSmem.offset0,0x4
	.type		vprintf,@function
